//
// Generated by NVIDIA NVVM Compiler
//
// Compiler Build ID: CL-36424714
// Cuda compilation tools, release 13.0, V13.0.88
// Based on NVVM 20.0.0
//

.version 9.0
.target sm_100
.address_size 64

	// .globl	_Z9histogramPiS_ii

.visible .entry _Z9histogramPiS_ii(
	.param .u64 .ptr .align 1 _Z9histogramPiS_ii_param_0,
	.param .u64 .ptr .align 1 _Z9histogramPiS_ii_param_1,
	.param .u32 _Z9histogramPiS_ii_param_2,
	.param .u32 _Z9histogramPiS_ii_param_3
)
{
	.reg .pred 	%p<2>;
	.reg .b32 	%r<12>;
	.reg .b64 	%rd<9>;

	ld.param.u64 	%rd1, [_Z9histogramPiS_ii_param_0];
	ld.param.u64 	%rd2, [_Z9histogramPiS_ii_param_1];
	ld.param.u32 	%r2, [_Z9histogramPiS_ii_param_2];
	ld.param.u32 	%r3, [_Z9histogramPiS_ii_param_3];
	mov.u32 	%r4, %ctaid.x;
	mov.u32 	%r5, %ntid.x;
	mov.u32 	%r6, %tid.x;
	mad.lo.s32 	%r1, %r4, %r5, %r6;
	setp.ge.s32 	%p1, %r1, %r3;
	@%p1 bra 	$L__BB0_2;
	cvta.to.global.u64 	%rd3, %rd1;
	cvta.to.global.u64 	%rd4, %rd2;
	mul.wide.s32 	%rd5, %r1, 4;
	add.s64 	%rd6, %rd3, %rd5;
	ld.global.u32 	%r8, [%rd6];
	mov.b32 	%r9, 0;
	// begin inline asm
	bfe.u32 %r7, %r8, %r9, %r2;
	// end inline asm
	mul.wide.s32 	%rd7, %r7, 4;
	add.s64 	%rd8, %rd4, %rd7;
	atom.global.add.u32 	%r11, [%rd8], 1;
$L__BB0_2:
	ret;

}
	// .globl	_Z10prefixScanPiS_i
.visible .entry _Z10prefixScanPiS_i(
	.param .u64 .ptr .align 1 _Z10prefixScanPiS_i_param_0,
	.param .u64 .ptr .align 1 _Z10prefixScanPiS_i_param_1,
	.param .u32 _Z10prefixScanPiS_i_param_2
)
{


	ret;

}
	// .globl	_Z7ReorderPiS_S_ii
.visible .entry _Z7ReorderPiS_S_ii(
	.param .u64 .ptr .align 1 _Z7ReorderPiS_S_ii_param_0,
	.param .u64 .ptr .align 1 _Z7ReorderPiS_S_ii_param_1,
	.param .u64 .ptr .align 1 _Z7ReorderPiS_S_ii_param_2,
	.param .u32 _Z7ReorderPiS_S_ii_param_3,
	.param .u32 _Z7ReorderPiS_S_ii_param_4
)
{
	.reg .pred 	%p<2>;
	.reg .b32 	%r<13>;
	.reg .b64 	%rd<13>;

	ld.param.u64 	%rd1, [_Z7ReorderPiS_S_ii_param_0];
	ld.param.u64 	%rd2, [_Z7ReorderPiS_S_ii_param_1];
	ld.param.u64 	%rd3, [_Z7ReorderPiS_S_ii_param_2];
	ld.param.u32 	%r2, [_Z7ReorderPiS_S_ii_param_3];
	ld.param.u32 	%r3, [_Z7ReorderPiS_S_ii_param_4];
	mov.u32 	%r4, %ctaid.x;
	mov.u32 	%r5, %ntid.x;
	mov.u32 	%r6, %tid.x;
	mad.lo.s32 	%r1, %r4, %r5, %r6;
	setp.ge.s32 	%p1, %r1, %r3;
	@%p1 bra 	$L__BB2_2;
	cvta.to.global.u64 	%rd4, %rd1;
	cvta.to.global.u64 	%rd5, %rd3;
	cvta.to.global.u64 	%rd6, %rd2;
	mul.wide.s32 	%rd7, %r1, 4;
	add.s64 	%rd8, %rd4, %rd7;
	ld.global.u32 	%r8, [%rd8];
	mov.b32 	%r9, 0;
	// begin inline asm
	bfe.u32 %r7, %r8, %r9, %r2;
	// end inline asm
	mul.wide.s32 	%rd9, %r7, 4;
	add.s64 	%rd10, %rd5, %rd9;
	atom.global.add.u32 	%r11, [%rd10], 1;
	ld.global.u32 	%r12, [%rd8];
	mul.wide.s32 	%rd11, %r11, 4;
	add.s64 	%rd12, %rd6, %rd11;
	st.global.u32 	[%rd12], %r12;
$L__BB2_2:
	ret;

}


// ===== COMPILED SASS (sm_100) =====

	.target	sm_100

	.elftype	@"ET_EXEC"


//--------------------- .note.nv.tkinfo           --------------------------
	.section	.note.nv.tkinfo,"",@"SHT_NOTE"
	.sectionflags	@"SHF_NOTE_NV_TKINFO"
	.tkinfo
        /*0018*/ 	.word	0x00000002
        /*0030*/ 	.string	""
        /*0030*/ 	.string	"ptxas"
        /*0030*/ 	.string	"Cuda compilation tools, release 13.0, V13.0.88"
        /*0030*/ 	.string	"Build cuda_13.0.r13.0/compiler.36424714_0"
        /*0030*/ 	.string	"-arch sm_100 -m 64 "



//--------------------- .note.nv.cuinfo           --------------------------
	.section	.note.nv.cuinfo,"",@"SHT_NOTE"
	.sectionflags	@"SHF_NOTE_NV_CUINFO"
        /*0018*/ 	.short	0x0002
        /*001a*/ 	.short	0x0064
        /*001c*/ 	.short	0x0082
	.zero		2


//--------------------- .nv.info                  --------------------------
	.section	.nv.info,"",@"SHT_CUDA_INFO"
	.align	4


	//----- nvinfo : EIATTR_REGCOUNT
	.align		4
        /*0000*/ 	.byte	0x04, 0x2f
        /*0002*/ 	.short	(.L_1 - .L_0)
	.align		4
.L_0:
        /*0004*/ 	.word	index@(_Z9histogramPiS_ii)
        /*0008*/ 	.word	0x0000000c


	//----- nvinfo : EIATTR_FRAME_SIZE
	.align		4
.L_1:
        /*000c*/ 	.byte	0x04, 0x11
        /*000e*/ 	.short	(.L_3 - .L_2)
	.align		4
.L_2:
        /*0010*/ 	.word	index@(_Z9histogramPiS_ii)
        /*0014*/ 	.word	0x00000000


	//----- nvinfo : EIATTR_REGCOUNT
	.align		4
.L_3:
        /*0018*/ 	.byte	0x04, 0x2f
        /*001a*/ 	.short	(.L_5 - .L_4)
	.align		4
.L_4:
        /*001c*/ 	.word	index@(_Z10prefixScanPiS_i)
        /*0020*/ 	.word	0x00000004


	//----- nvinfo : EIATTR_FRAME_SIZE
	.align		4
.L_5:
        /*0024*/ 	.byte	0x04, 0x11
        /*0026*/ 	.short	(.L_7 - .L_6)
	.align		4
.L_6:
        /*0028*/ 	.word	index@(_Z10prefixScanPiS_i)
        /*002c*/ 	.word	0x00000000


	//----- nvinfo : EIATTR_REGCOUNT
	.align		4
.L_7:
        /*0030*/ 	.byte	0x04, 0x2f
        /*0032*/ 	.short	(.L_9 - .L_8)
	.align		4
.L_8:
        /*0034*/ 	.word	index@(_Z7ReorderPiS_S_ii)
        /*0038*/ 	.word	0x0000000c


	//----- nvinfo : EIATTR_FRAME_SIZE
	.align		4
.L_9:
        /*003c*/ 	.byte	0x04, 0x11
        /*003e*/ 	.short	(.L_11 - .L_10)
	.align		4
.L_10:
        /*0040*/ 	.word	index@(_Z7ReorderPiS_S_ii)
        /*0044*/ 	.word	0x00000000


	//----- nvinfo : EIATTR_MIN_STACK_SIZE
	.align		4
.L_11:
        /*0048*/ 	.byte	0x04, 0x12
        /*004a*/ 	.short	(.L_13 - .L_12)
	.align		4
.L_12:
        /*004c*/ 	.word	index@(_Z7ReorderPiS_S_ii)
        /*0050*/ 	.word	0x00000000


	//----- nvinfo : EIATTR_MIN_STACK_SIZE
	.align		4
.L_13:
        /*0054*/ 	.byte	0x04, 0x12
        /*0056*/ 	.short	(.L_15 - .L_14)
	.align		4
.L_14:
        /*0058*/ 	.word	index@(_Z10prefixScanPiS_i)
        /*005c*/ 	.word	0x00000000


	//----- nvinfo : EIATTR_MIN_STACK_SIZE
	.align		4
.L_15:
        /*0060*/ 	.byte	0x04, 0x12
        /*0062*/ 	.short	(.L_17 - .L_16)
	.align		4
.L_16:
        /*0064*/ 	.word	index@(_Z9histogramPiS_ii)
        /*0068*/ 	.word	0x00000000
.L_17:


//--------------------- .nv.compat                --------------------------
	.section	.nv.compat,"",@"SHT_CUDA_COMPAT_INFO"
	.align	4
        /*0000*/ 	.byte	0x02, 0x09, 0x00, 0x00, 0x02, 0x02, 0x01, 0x00, 0x02, 0x05, 0x05, 0x00, 0x03, 0x07, 0x01, 0x01
        /*0010*/ 	.byte	0x02, 0x03, 0x00, 0x00, 0x02, 0x06, 0x01, 0x00, 0x04, 0x0b, 0x08, 0x00, 0x09, 0x00, 0x00, 0x00
        /*0020*/ 	.byte	0x00, 0x00, 0x00, 0x00


//--------------------- .nv.info._Z7ReorderPiS_S_ii --------------------------
	.section	.nv.info._Z7ReorderPiS_S_ii,"",@"SHT_CUDA_INFO"
	.sectionflags	@""
	.align	4


	//----- nvinfo : EIATTR_CUDA_API_VERSION
	.align		4
        /*0000*/ 	.byte	0x04, 0x37
        /*0002*/ 	.short	(.L_19 - .L_18)
.L_18:
        /*0004*/ 	.word	0x00000082


	//----- nvinfo : EIATTR_KPARAM_INFO
	.align		4
.L_19:
        /*0008*/ 	.byte	0x04, 0x17
        /*000a*/ 	.short	(.L_21 - .L_20)
.L_20:
        /*000c*/ 	.word	0x00000000
        /*0010*/ 	.short	0x0004
        /*0012*/ 	.short	0x001c
        /*0014*/ 	.byte	0x00, 0xf0, 0x11, 0x00


	//----- nvinfo : EIATTR_KPARAM_INFO
	.align		4
.L_21:
        /*0018*/ 	.byte	0x04, 0x17
        /*001a*/ 	.short	(.L_23 - .L_22)
.L_22:
        /*001c*/ 	.word	0x00000000
        /*0020*/ 	.short	0x0003
        /*0022*/ 	.short	0x0018
        /*0024*/ 	.byte	0x00, 0xf0, 0x11, 0x00


	//----- nvinfo : EIATTR_KPARAM_INFO
	.align		4
.L_23:
        /*0028*/ 	.byte	0x04, 0x17
        /*002a*/ 	.short	(.L_25 - .L_24)
.L_24:
        /*002c*/ 	.word	0x00000000
        /*0030*/ 	.short	0x0002
        /*0032*/ 	.short	0x0010
        /*0034*/ 	.byte	0x00, 0xf5, 0x21, 0x00


	//----- nvinfo : EIATTR_KPARAM_INFO
	.align		4
.L_25:
        /*0038*/ 	.byte	0x04, 0x17
        /*003a*/ 	.short	(.L_27 - .L_26)
.L_26:
        /*003c*/ 	.word	0x00000000
        /*0040*/ 	.short	0x0001
        /*0042*/ 	.short	0x0008
        /*0044*/ 	.byte	0x00, 0xf5, 0x21, 0x00


	//----- nvinfo : EIATTR_KPARAM_INFO
	.align		4
.L_27:
        /*0048*/ 	.byte	0x04, 0x17
        /*004a*/ 	.short	(.L_29 - .L_28)
.L_28:
        /*004c*/ 	.word	0x00000000
        /*0050*/ 	.short	0x0000
        /*0052*/ 	.short	0x0000
        /*0054*/ 	.byte	0x00, 0xf5, 0x21, 0x00


	//----- nvinfo : EIATTR_SPARSE_MMA_MASK
	.align		4
.L_29:
        /*0058*/ 	.byte	0x03, 0x50
        /*005a*/ 	.short	0x0000


	//----- nvinfo : EIATTR_MAXREG_COUNT
	.align		4
        /*005c*/ 	.byte	0x03, 0x1b
        /*005e*/ 	.short	0x00ff


	//----- nvinfo : EIATTR_MERCURY_ISA_VERSION
	.align		4
        /*0060*/ 	.byte	0x03, 0x5f
        /*0062*/ 	.short	0x0101


	//----- nvinfo : EIATTR_VRC_CTA_INIT_COUNT
	.align		4
        /*0064*/ 	.byte	0x02, 0x4a
	.zero		1
	.zero		1


	//----- nvinfo : EIATTR_EXIT_INSTR_OFFSETS
	.align		4
        /*0068*/ 	.byte	0x04, 0x1c
        /*006a*/ 	.short	(.L_31 - .L_30)


	//   ....[0]....
.L_30:
        /*006c*/ 	.word	0x00000070


	//   ....[1]....
        /*0070*/ 	.word	0x000001a0


	//----- nvinfo : EIATTR_CBANK_PARAM_SIZE
	.align		4
.L_31:
        /*0074*/ 	.byte	0x03, 0x19
        /*0076*/ 	.short	0x0020


	//----- nvinfo : EIATTR_PARAM_CBANK
	.align		4
        /*0078*/ 	.byte	0x04, 0x0a
        /*007a*/ 	.short	(.L_33 - .L_32)
	.align		4
.L_32:
        /*007c*/ 	.word	index@(.nv.constant0._Z7ReorderPiS_S_ii)
        /*0080*/ 	.short	0x0380
        /*0082*/ 	.short	0x0020


	//----- nvinfo : EIATTR_SW_WAR
	.align		4
.L_33:
        /*0084*/ 	.byte	0x04, 0x36
        /*0086*/ 	.short	(.L_35 - .L_34)
.L_34:
        /*0088*/ 	.word	0x00000008
.L_35:


//--------------------- .nv.info._Z10prefixScanPiS_i --------------------------
	.section	.nv.info._Z10prefixScanPiS_i,"",@"SHT_CUDA_INFO"
	.sectionflags	@""
	.align	4


	//----- nvinfo : EIATTR_CUDA_API_VERSION
	.align		4
        /*0000*/ 	.byte	0x04, 0x37
        /*0002*/ 	.short	(.L_37 - .L_36)
.L_36:
        /*0004*/ 	.word	0x00000082


	//----- nvinfo : EIATTR_KPARAM_INFO
	.align		4
.L_37:
        /*0008*/ 	.byte	0x04, 0x17
        /*000a*/ 	.short	(.L_39 - .L_38)
.L_38:
        /*000c*/ 	.word	0x00000000
        /*0010*/ 	.short	0x0002
        /*0012*/ 	.short	0x0010
        /*0014*/ 	.byte	0x00, 0xf0, 0x11, 0x00


	//----- nvinfo : EIATTR_KPARAM_INFO
	.align		4
.L_39:
        /*0018*/ 	.byte	0x04, 0x17
        /*001a*/ 	.short	(.L_41 - .L_40)
.L_40:
        /*001c*/ 	.word	0x00000000
        /*0020*/ 	.short	0x0001
        /*0022*/ 	.short	0x0008
        /*0024*/ 	.byte	0x00, 0xf5, 0x21, 0x00


	//----- nvinfo : EIATTR_KPARAM_INFO
	.align		4
.L_41:
        /*0028*/ 	.byte	0x04, 0x17
        /*002a*/ 	.short	(.L_43 - .L_42)
.L_42:
        /*002c*/ 	.word	0x00000000
        /*0030*/ 	.short	0x0000
        /*0032*/ 	.short	0x0000
        /*0034*/ 	.byte	0x00, 0xf5, 0x21, 0x00


	//----- nvinfo : EIATTR_SPARSE_MMA_MASK
	.align		4
.L_43:
        /*0038*/ 	.byte	0x03, 0x50
        /*003a*/ 	.short	0x0000


	//----- nvinfo : EIATTR_MAXREG_COUNT
	.align		4
        /*003c*/ 	.byte	0x03, 0x1b
        /*003e*/ 	.short	0x00ff


	//----- nvinfo : EIATTR_MERCURY_ISA_VERSION
	.align		4
        /*0040*/ 	.byte	0x03, 0x5f
        /*0042*/ 	.short	0x0101


	//----- nvinfo : EIATTR_VRC_CTA_INIT_COUNT
	.align		4
        /*0044*/ 	.byte	0x02, 0x4a
	.zero		1
	.zero		1


	//----- nvinfo : EIATTR_EXIT_INSTR_OFFSETS
	.align		4
        /*0048*/ 	.byte	0x04, 0x1c
        /*004a*/ 	.short	(.L_45 - .L_44)


	//   ....[0]....
.L_44:
        /*004c*/ 	.word	0x00000010


	//----- nvinfo : EIATTR_CBANK_PARAM_SIZE
	.align		4
.L_45:
        /*0050*/ 	.byte	0x03, 0x19
        /*0052*/ 	.short	0x0014


	//----- nvinfo : EIATTR_PARAM_CBANK
	.align		4
        /*0054*/ 	.byte	0x04, 0x0a
        /*0056*/ 	.short	(.L_47 - .L_46)
	.align		4
.L_46:
        /*0058*/ 	.word	index@(.nv.constant0._Z10prefixScanPiS_i)
        /*005c*/ 	.short	0x0380
        /*005e*/ 	.short	0x0014


	//----- nvinfo : EIATTR_SW_WAR
	.align		4
.L_47:
        /*0060*/ 	.byte	0x04, 0x36
        /*0062*/ 	.short	(.L_49 - .L_48)
.L_48:
        /*0064*/ 	.word	0x00000008
.L_49:


//--------------------- .nv.info._Z9histogramPiS_ii --------------------------
	.section	.nv.info._Z9histogramPiS_ii,"",@"SHT_CUDA_INFO"
	.sectionflags	@""
	.align	4


	//----- nvinfo : EIATTR_CUDA_API_VERSION
	.align		4
        /*0000*/ 	.byte	0x04, 0x37
        /*0002*/ 	.short	(.L_51 - .L_50)
.L_50:
        /*0004*/ 	.word	0x00000082


	//----- nvinfo : EIATTR_KPARAM_INFO
	.align		4
.L_51:
        /*0008*/ 	.byte	0x04, 0x17
        /*000a*/ 	.short	(.L_53 - .L_52)
.L_52:
        /*000c*/ 	.word	0x00000000
        /*0010*/ 	.short	0x0003
        /*0012*/ 	.short	0x0014
        /*0014*/ 	.byte	0x00, 0xf0, 0x11, 0x00


	//----- nvinfo : EIATTR_KPARAM_INFO
	.align		4
.L_53:
        /*0018*/ 	.byte	0x04, 0x17
        /*001a*/ 	.short	(.L_55 - .L_54)
.L_54:
        /*001c*/ 	.word	0x00000000
        /*0020*/ 	.short	0x0002
        /*0022*/ 	.short	0x0010
        /*0024*/ 	.byte	0x00, 0xf0, 0x11, 0x00


	//----- nvinfo : EIATTR_KPARAM_INFO
	.align		4
.L_55:
        /*0028*/ 	.byte	0x04, 0x17
        /*002a*/ 	.short	(.L_57 - .L_56)
.L_56:
        /*002c*/ 	.word	0x00000000
        /*0030*/ 	.short	0x0001
        /*0032*/ 	.short	0x0008
        /*0034*/ 	.byte	0x00, 0xf5, 0x21, 0x00


	//----- nvinfo : EIATTR_KPARAM_INFO
	.align		4
.L_57:
        /*0038*/ 	.byte	0x04, 0x17
        /*003a*/ 	.short	(.L_59 - .L_58)
.L_58:
        /*003c*/ 	.word	0x00000000
        /*0040*/ 	.short	0x0000
        /*0042*/ 	.short	0x0000
        /*0044*/ 	.byte	0x00, 0xf5, 0x21, 0x00


	//----- nvinfo : EIATTR_SPARSE_MMA_MASK
	.align		4
.L_59:
        /*0048*/ 	.byte	0x03, 0x50
        /*004a*/ 	.short	0x0000


	//----- nvinfo : EIATTR_MAXREG_COUNT
	.align		4
        /*004c*/ 	.byte	0x03, 0x1b
        /*004e*/ 	.short	0x00ff


	//----- nvinfo : EIATTR_MERCURY_ISA_VERSION
	.align		4
        /*0050*/ 	.byte	0x03, 0x5f
        /*0052*/ 	.short	0x0101


	//----- nvinfo : EIATTR_VRC_CTA_INIT_COUNT
	.align		4
        /*0054*/ 	.byte	0x02, 0x4a
	.zero		1
	.zero		1


	//----- nvinfo : EIATTR_EXIT_INSTR_OFFSETS
	.align		4
        /*0058*/ 	.byte	0x04, 0x1c
        /*005a*/ 	.short	(.L_61 - .L_60)


	//   ....[0]....
.L_60:
        /*005c*/ 	.word	0x00000070


	//   ....[1]....
        /*0060*/ 	.word	0x00000160


	//----- nvinfo : EIATTR_CBANK_PARAM_SIZE
	.align		4
.L_61:
        /*0064*/ 	.byte	0x03, 0x19
        /*0066*/ 	.short	0x0018


	//----- nvinfo : EIATTR_PARAM_CBANK
	.align		4
        /*0068*/ 	.byte	0x04, 0x0a
        /*006a*/ 	.short	(.L_63 - .L_62)
	.align		4
.L_62:
        /*006c*/ 	.word	index@(.nv.constant0._Z9histogramPiS_ii)
        /*0070*/ 	.short	0x0380
        /*0072*/ 	.short	0x0018


	//----- nvinfo : EIATTR_SW_WAR
	.align		4
.L_63:
        /*0074*/ 	.byte	0x04, 0x36
        /*0076*/ 	.short	(.L_65 - .L_64)
.L_64:
        /*0078*/ 	.word	0x00000008
.L_65:


//--------------------- .nv.callgraph             --------------------------
	.section	.nv.callgraph,"",@"SHT_CUDA_CALLGRAPH"
	.align	4
	.sectionentsize	8
	.align		4
        /*0000*/ 	.word	0x00000000
	.align		4
        /*0004*/ 	.word	0xffffffff
	.align		4
        /*0008*/ 	.word	0x00000000
	.align		4
        /*000c*/ 	.word	0xfffffffe
	.align		4
        /*0010*/ 	.word	0x00000000
	.align		4
        /*0014*/ 	.word	0xfffffffd
	.align		4
        /*0018*/ 	.word	0x00000000
	.align		4
        /*001c*/ 	.word	0xfffffffc


//--------------------- .text._Z7ReorderPiS_S_ii  --------------------------
	.section	.text._Z7ReorderPiS_S_ii,"ax",@progbits
	.align	128
        .global         _Z7ReorderPiS_S_ii
        .type           _Z7ReorderPiS_S_ii,@function
        .size           _Z7ReorderPiS_S_ii,(.L_x_3 - _Z7ReorderPiS_S_ii)
        .other          _Z7ReorderPiS_S_ii,@"STO_CUDA_ENTRY STV_DEFAULT"
_Z7ReorderPiS_S_ii:
.text._Z7ReorderPiS_S_ii:
[----:B------:R-:W-:Y:S01]  /*0000*/  LDC R1, c[0x0][0x37c] ;  /* 0x0000df00ff017b82 */ /* 0x000fe20000000800 */
[----:B------:R-:W0:Y:S07]  /*0010*/  S2R R0, SR_TID.X ;  /* 0x0000000000007919 */ /* 0x000e2e0000002100 */
[----:B------:R-:W0:Y:S01]  /*0020*/  S2UR UR4, SR_CTAID.X ;  /* 0x00000000000479c3 */ /* 0x000e220000002500 */
[----:B------:R-:W1:Y:S07]  /*0030*/  LDCU UR5, c[0x0][0x39c] ;  /* 0x00007380ff0577ac */ /* 0x000e6e0008000800 */
[----:B------:R-:W0:Y:S02]  /*0040*/  LDC R5, c[0x0][0x360] ;  /* 0x0000d800ff057b82 */ /* 0x000e240000000800 */
[----:B0-----:R-:W-:-:S05]  /*0050*/  IMAD R5, R5, UR4, R0 ;  /* 0x0000000405057c24 */ /* 0x001fca000f8e0200 */
[----:B-1----:R-:W-:-:S13]  /*0060*/  ISETP.GE.AND P0, PT, R5, UR5, PT ;  /* 0x0000000505007c0c */ /* 0x002fda000bf06270 */
[----:B------:R-:W-:Y:S05]  /*0070*/  @P0 EXIT ;  /* 0x000000000000094d */ /* 0x000fea0003800000 */
[----:B------:R-:W0:Y:S01]  /*0080*/  LDC.64 R2, c[0x0][0x380] ;  /* 0x0000e000ff027b82 */ /* 0x000e220000000a00 */
[----:B------:R-:W1:Y:S07]  /*0090*/  LDCU.64 UR4, c[0x0][0x358] ;  /* 0x00006b00ff0477ac */ /* 0x000e6e0008000a00 */
[----:B------:R-:W2:Y:S01]  /*00a0*/  LDC R6, c[0x0][0x398] ;  /* 0x0000e600ff067b82 */ /* 0x000ea20000000800 */
[----:B0-----:R-:W-:-:S07]  /*00b0*/  IMAD.WIDE R2, R5, 0x4, R2 ;  /* 0x0000000405027825 */ /* 0x001fce00078e0202 */
[----:B------:R-:W0:Y:S01]  /*00c0*/  LDC.64 R4, c[0x0][0x390] ;  /* 0x0000e400ff047b82 */ /* 0x000e220000000a00 */
[----:B-1----:R-:W3:Y:S01]  /*00d0*/  LDG.E R0, desc[UR4][R2.64] ;  /* 0x0000000402007981 */ /* 0x002ee2000c1e1900 */
[----:B------:R-:W-:Y:S01]  /*00e0*/  IMAD.MOV.U32 R9, RZ, RZ, 0x1 ;  /* 0x00000001ff097424 */ /* 0x000fe200078e00ff */
[----:B--2---:R-:W-:-:S04]  /*00f0*/  PRMT R6, R6, 0x7604, RZ ;  /* 0x0000760406067816 */ /* 0x004fc800000000ff */
[--C-:B------:R-:W-:Y:S02]  /*0100*/  PRMT R7, RZ, 0x4, R6.reuse ;  /* 0x00000004ff077816 */ /* 0x100fe40000000006 */
[----:B------:R-:W-:Y:S02]  /*0110*/  PRMT R6, RZ, 0x5, R6 ;  /* 0x00000005ff067816 */ /* 0x000fe40000000006 */
[----:B---3--:R-:W-:-:S04]  /*0120*/  SHF.R.U32.HI R7, RZ, R7, R0 ;  /* 0x00000007ff077219 */ /* 0x008fc80000011600 */
[----:B------:R-:W-:-:S05]  /*0130*/  SGXT.U32 R7, R7, R6 ;  /* 0x000000060707721a */ /* 0x000fca0000000000 */
[----:B0-----:R-:W-:Y:S02]  /*0140*/  IMAD.WIDE R4, R7, 0x4, R4 ;  /* 0x0000000407047825 */ /* 0x001fe400078e0204 */
[----:B------:R-:W0:Y:S04]  /*0150*/  LDC.64 R6, c[0x0][0x388] ;  /* 0x0000e200ff067b82 */ /* 0x000e280000000a00 */
[----:B------:R-:W0:Y:S04]  /*0160*/  ATOMG.E.ADD.STRONG.GPU PT, R5, desc[UR4][R4.64], R9 ;  /* 0x80000009040579a8 */ /* 0x000e2800081ef104 */
[----:B------:R-:W2:Y:S01]  /*0170*/  LDG.E R3, desc[UR4][R2.64] ;  /* 0x0000000402037981 */ /* 0x000ea2000c1e1900 */
[----:B0-----:R-:W-:-:S05]  /*0180*/  IMAD.WIDE R6, R5, 0x4, R6 ;  /* 0x0000000405067825 */ /* 0x001fca00078e0206 */
[----:B--2---:R-:W-:Y:S01]  /*0190*/  STG.E desc[UR4][R6.64], R3 ;  /* 0x0000000306007986 */ /* 0x004fe2000c101904 */
[----:B------:R-:W-:Y:S05]  /*01a0*/  EXIT ;  /* 0x000000000000794d */ /* 0x000fea0003800000 */
.L_x_0:
[----:B------:R-:W-:-:S00]  /*01b0*/  BRA `(.L_x_0) ;  /* 0xfffffffc00fc7947 */ /* 0x000fc0000383ffff */
[----:B------:R-:W-:-:S00]  /*01c0*/  NOP ;  /* 0x0000000000007918 */ /* 0x000fc00000000000 */
        /* <DEDUP_REMOVED lines=11> */
.L_x_3:


//--------------------- .text._Z10prefixScanPiS_i --------------------------
	.section	.text._Z10prefixScanPiS_i,"ax",@progbits
	.align	128
        .global         _Z10prefixScanPiS_i
        .type           _Z10prefixScanPiS_i,@function
        .size           _Z10prefixScanPiS_i,(.L_x_4 - _Z10prefixScanPiS_i)
        .other          _Z10prefixScanPiS_i,@"STO_CUDA_ENTRY STV_DEFAULT"
_Z10prefixScanPiS_i:
.text._Z10prefixScanPiS_i:
[----:B------:R-:W-:Y:S01]  /*0000*/  LDC R1, c[0x0][0x37c] ;  /* 0x0000df00ff017b82 */ /* 0x000fe20000000800 */
[----:B------:R-:W-:Y:S05]  /*0010*/  EXIT ;  /* 0x000000000000794d */ /* 0x000fea0003800000 */
.L_x_1:
        /* <DEDUP_REMOVED lines=14> */
.L_x_4:


//--------------------- .text._Z9histogramPiS_ii  --------------------------
	.section	.text._Z9histogramPiS_ii,"ax",@progbits
	.align	128
        .global         _Z9histogramPiS_ii
        .type           _Z9histogramPiS_ii,@function
        .size           _Z9histogramPiS_ii,(.L_x_5 - _Z9histogramPiS_ii)
        .other          _Z9histogramPiS_ii,@"STO_CUDA_ENTRY STV_DEFAULT"
_Z9histogramPiS_ii:
.text._Z9histogramPiS_ii:
        /* <DEDUP_REMOVED lines=20> */
[----:B0-----:R-:W-:-:S05]  /*0140*/  IMAD.WIDE R4, R7, 0x4, R4 ;  /* 0x0000000407047825 */ /* 0x001fca00078e0204 */
[----:B------:R-:W-:Y:S01]  /*0150*/  REDG.E.ADD.STRONG.GPU desc[UR4][R4.64], R9 ;  /* 0x000000090400798e */ /* 0x000fe2000c12e104 */
[----:B------:R-:W-:Y:S05]  /*0160*/  EXIT ;  /* 0x000000000000794d */ /* 0x000fea0003800000 */
.L_x_2:
        /* <DEDUP_REMOVED lines=9> */
.L_x_5:


//--------------------- .nv.shared.reserved.0     --------------------------
	.section	.nv.shared.reserved.0,"aw",@nobits
	.weak		__nv_reservedSMEM_offset_0_alias
	.size		__nv_reservedSMEM_offset_0_alias, 0, 64
	.other		__nv_reservedSMEM_offset_0_alias,@"STO_CUDA_RESERVED_SHARED STV_DEFAULT"
__nv_reservedSMEM_offset_0_alias:
	.zero		0
	.zero		64


//--------------------- .nv.constant0._Z7ReorderPiS_S_ii --------------------------
	.section	.nv.constant0._Z7ReorderPiS_S_ii,"a",@progbits
	.sectionflags	@""
	.align	4
.nv.constant0._Z7ReorderPiS_S_ii:
	.zero		928


//--------------------- .nv.constant0._Z10prefixScanPiS_i --------------------------
	.section	.nv.constant0._Z10prefixScanPiS_i,"a",@progbits
	.sectionflags	@""
	.align	4
.nv.constant0._Z10prefixScanPiS_i:
	.zero		916


//--------------------- .nv.constant0._Z9histogramPiS_ii --------------------------
	.section	.nv.constant0._Z9histogramPiS_ii,"a",@progbits
	.sectionflags	@""
	.align	4
.nv.constant0._Z9histogramPiS_ii:
	.zero		920


//--------------------- SYMBOLS --------------------------

	.type		.nv.reservedSmem.offset0,@object
	.size		.nv.reservedSmem.offset0,0x4
